	.headerflags	@"EF_CUDA_TEXMODE_UNIFIED EF_CUDA_64BIT_ADDRESS EF_CUDA_ACCELERATORS EF_CUDA_SM90 EF_CUDA_VIRTUAL_SM(EF_CUDA_SM90)"
	.elftype	@"ET_EXEC"


//--------------------- .nv.info                  --------------------------
	.section	.nv.info,"",@"SHT_CUDA_INFO"
	.align	4


	//----- nvinfo : EIATTR_REGCOUNT
	.align		4
        /*0000*/ 	.byte	0x04, 0x2f
        /*0002*/ 	.short	(.L_2 - .L_1)
	.align		4
.L_1:
        /*0004*/ 	.word	index@(triton_poi_fused_cat_26)
        /*0008*/ 	.word	0x00000020


	//----- nvinfo : EIATTR_MIN_STACK_SIZE
	.align		4
.L_2:
        /*000c*/ 	.byte	0x04, 0x12
        /*000e*/ 	.short	(.L_4 - .L_3)
	.align		4
.L_3:
        /*0010*/ 	.word	index@(triton_poi_fused_cat_26)
        /*0014*/ 	.word	0x00000000


	//----- nvinfo : EIATTR_FRAME_SIZE
	.align		4
.L_4:
        /*0018*/ 	.byte	0x04, 0x11
        /*001a*/ 	.short	(.L_6 - .L_5)
	.align		4
.L_5:
        /*001c*/ 	.word	index@(triton_poi_fused_cat_26)
        /*0020*/ 	.word	0x00000000


	//----- nvinfo : EIATTR_MIN_STACK_SIZE
	.align		4
.L_6:
        /*0024*/ 	.byte	0x04, 0x12
        /*0026*/ 	.short	(.L_8 - .L_7)
	.align		4
.L_7:
        /*0028*/ 	.word	index@(triton_poi_fused_cat_26)
        /*002c*/ 	.word	0x00000000
.L_8:


//--------------------- .nv.info.triton_poi_fused_cat_26 --------------------------
	.section	.nv.info.triton_poi_fused_cat_26,"",@"SHT_CUDA_INFO"
	.sectionflags	@""
	.align	4


	//----- nvinfo : EIATTR_CUDA_API_VERSION
	.align		4
        /*0000*/ 	.byte	0x04, 0x37
        /*0002*/ 	.short	(.L_10 - .L_9)
.L_9:
        /*0004*/ 	.word	0x0000007c


	//----- nvinfo : EIATTR_KPARAM_INFO
	.align		4
.L_10:
        /*0008*/ 	.byte	0x04, 0x17
        /*000a*/ 	.short	(.L_12 - .L_11)
.L_11:
        /*000c*/ 	.word	0x00000000
        /*0010*/ 	.short	0x0003
        /*0012*/ 	.short	0x0018
        /*0014*/ 	.byte	0x00, 0xf0, 0x11, 0x00


	//----- nvinfo : EIATTR_KPARAM_INFO
	.align		4
.L_12:
        /*0018*/ 	.byte	0x04, 0x17
        /*001a*/ 	.short	(.L_14 - .L_13)
.L_13:
        /*001c*/ 	.word	0x00000000
        /*0020*/ 	.short	0x0002
        /*0022*/ 	.short	0x0010
        /*0024*/ 	.byte	0x00, 0xf4, 0x21, 0x00


	//----- nvinfo : EIATTR_KPARAM_INFO
	.align		4
.L_14:
        /*0028*/ 	.byte	0x04, 0x17
        /*002a*/ 	.short	(.L_16 - .L_15)
.L_15:
        /*002c*/ 	.word	0x00000000
        /*0030*/ 	.short	0x0001
        /*0032*/ 	.short	0x0008
        /*0034*/ 	.byte	0x00, 0xf4, 0x21, 0x00


	//----- nvinfo : EIATTR_KPARAM_INFO
	.align		4
.L_16:
        /*0038*/ 	.byte	0x04, 0x17
        /*003a*/ 	.short	(.L_18 - .L_17)
.L_17:
        /*003c*/ 	.word	0x00000000
        /*0040*/ 	.short	0x0000
        /*0042*/ 	.short	0x0000
        /*0044*/ 	.byte	0x00, 0xf4, 0x21, 0x00


	//----- nvinfo : EIATTR_SPARSE_MMA_MASK
	.align		4
.L_18:
        /*0048*/ 	.byte	0x03, 0x50
        /*004a*/ 	.short	0x0000


	//----- nvinfo : EIATTR_MAXREG_COUNT
	.align		4
        /*004c*/ 	.byte	0x03, 0x1b
        /*004e*/ 	.short	0x00ff


	//----- nvinfo : EIATTR_EXIT_INSTR_OFFSETS
	.align		4
        /*0050*/ 	.byte	0x04, 0x1c
        /*0052*/ 	.short	(.L_20 - .L_19)


	//   ....[0]....
.L_19:
        /*0054*/ 	.word	0x00001fd0


	//----- nvinfo : EIATTR_REQNTID
	.align		4
.L_20:
        /*0058*/ 	.byte	0x04, 0x10
        /*005a*/ 	.short	(.L_22 - .L_21)
.L_21:
        /*005c*/ 	.word	0x00000080
        /*0060*/ 	.word	0x00000001
        /*0064*/ 	.word	0x00000001


	//----- nvinfo : EIATTR_CRS_STACK_SIZE
	.align		4
.L_22:
        /*0068*/ 	.byte	0x04, 0x1e
        /*006a*/ 	.short	(.L_24 - .L_23)
.L_23:
        /*006c*/ 	.word	0x00000000


	//----- nvinfo : EIATTR_CBANK_PARAM_SIZE
	.align		4
.L_24:
        /*0070*/ 	.byte	0x03, 0x19
        /*0072*/ 	.short	0x001c


	//----- nvinfo : EIATTR_PARAM_CBANK
	.align		4
        /*0074*/ 	.byte	0x04, 0x0a
        /*0076*/ 	.short	(.L_26 - .L_25)
	.align		4
.L_25:
        /*0078*/ 	.word	index@(.nv.constant0.triton_poi_fused_cat_26)
        /*007c*/ 	.short	0x0210
        /*007e*/ 	.short	0x001c


	//----- nvinfo : EIATTR_SW_WAR
	.align		4
.L_26:
        /*0080*/ 	.byte	0x04, 0x36
        /*0082*/ 	.short	(.L_28 - .L_27)
.L_27:
        /*0084*/ 	.word	0x00000008
.L_28:


//--------------------- .nv.callgraph             --------------------------
	.section	.nv.callgraph,"",@"SHT_CUDA_CALLGRAPH"
	.align	4
	.sectionentsize	8
	.align		4
        /*0000*/ 	.word	0x00000000
	.align		4
        /*0004*/ 	.word	0xffffffff
	.align		4
        /*0008*/ 	.word	0x00000000
	.align		4
        /*000c*/ 	.word	0xfffffffe
	.align		4
        /*0010*/ 	.word	0x00000000
	.align		4
        /*0014*/ 	.word	0xfffffffd
	.align		4
        /*0018*/ 	.word	0x00000000
	.align		4
        /*001c*/ 	.word	0xfffffffc


//--------------------- .nv.constant4             --------------------------
	.section	.nv.constant4,"a",@progbits
	.align	8
	.align		8
.nv.constant4:
        /*0000*/ 	.dword	_$_str


//--------------------- .text.triton_poi_fused_cat_26 --------------------------
	.section	.text.triton_poi_fused_cat_26,"ax",@progbits
	.align	128
        .global         triton_poi_fused_cat_26
        .type           triton_poi_fused_cat_26,@function
        .size           triton_poi_fused_cat_26,(.L_x_41 - triton_poi_fused_cat_26)
        .other          triton_poi_fused_cat_26,@"STO_CUDA_ENTRY STV_DEFAULT"
triton_poi_fused_cat_26:
.text.triton_poi_fused_cat_26:
[----:B------:R-:W0:Y:S02]  /*0000*/  LDC R1, c[0x0][0x28] ;  /* 0x00000a00ff017b82 */ /* 0x000e240000000800 */
[----:B------:R-:W1:Y:S01]  /*0010*/  S2R R0, SR_TID.X ;  /* 0x0000000000007919 */ /* 0x000e620000002100 */
[----:B------:R-:W2:Y:S01]  /*0020*/  LDC.64 R12, c[0x0][0x210] ;  /* 0x00008400ff0c7b82 */ /* 0x000ea20000000a00 */
[----:B------:R-:W-:Y:S01]  /*0030*/  CS2R R6, SRZ ;  /* 0x0000000000067805 */ /* 0x000fe2000001ff00 */
[----:B------:R-:W-:Y:S01]  /*0040*/  ULDC.64 UR4, c[0x0][0x208] ;  /* 0x0000820000047ab9 */ /* 0x000fe20000000a00 */
[----:B------:R-:W3:Y:S01]  /*0050*/  S2R R3, SR_CTAID.X ;  /* 0x0000000000037919 */ /* 0x000ee20000002500 */
[----:B-1----:R-:W-:-:S04]  /*0060*/  SHF.L.U32 R0, R0, 0x2, RZ ;  /* 0x0000000200007819 */ /* 0x002fc800000006ff */
[----:B------:R-:W-:-:S04]  /*0070*/  LOP3.LUT R0, R0, 0x1fc, RZ, 0xc0, !PT ;  /* 0x000001fc00007812 */ /* 0x000fc800078ec0ff */
[----:B---3--:R-:W-:-:S04]  /*0080*/  LEA R2, R3, R0, 0x9 ;  /* 0x0000000003027211 */ /* 0x008fc800078e48ff */
[----:B------:R-:W-:-:S04]  /*0090*/  SHF.R.S32.HI R3, RZ, 0x1f, R2 ;  /* 0x0000001fff037819 */ /* 0x000fc80000011402 */
[----:B------:R-:W-:-:S04]  /*00a0*/  LEA.HI R3, R3, R2, RZ, 0x8 ;  /* 0x0000000203037211 */ /* 0x000fc800078f40ff */
[----:B------:R-:W-:Y:S02]  /*00b0*/  LOP3.LUT R5, R3, 0xffffff00, RZ, 0xc0, !PT ;  /* 0xffffff0003057812 */ /* 0x000fe400078ec0ff */
[----:B------:R-:W-:Y:S02]  /*00c0*/  SHF.R.S32.HI R15, RZ, 0x8, R3 ;  /* 0x00000008ff0f7819 */ /* 0x000fe40000011403 */
[----:B------:R-:W-:Y:S02]  /*00d0*/  IADD3 R16, R2, -R5, RZ ;  /* 0x8000000502107210 */ /* 0x000fe40007ffe0ff */
[----:B------:R-:W-:Y:S02]  /*00e0*/  CS2R R4, SRZ ;  /* 0x0000000000047805 */ /* 0x000fe4000001ff00 */
[----:B------:R-:W-:Y:S02]  /*00f0*/  ISETP.GE.AND P0, PT, R16, 0x80, PT ;  /* 0x000000801000780c */ /* 0x000fe40003f06270 */
[----:B------:R-:W-:-:S05]  /*0100*/  LEA R15, R15, R16, 0x7 ;  /* 0x000000100f0f7211 */ /* 0x000fca00078e38ff */
[----:B--2---:R-:W-:-:S06]  /*0110*/  IMAD.WIDE R12, R15, 0x4, R12 ;  /* 0x000000040f0c7825 */ /* 0x004fcc00078e020c */
[----:B------:R-:W2:Y:S01]  /*0120*/  @!P0 LDG.E.EL.128 R4, desc[UR4][R12.64] ;  /* 0x000000040c048981 */ /* 0x000ea2000c2e1d00 */
[----:B------:R-:W-:Y:S01]  /*0130*/  BSSY B0, `(.L_x_0) ;  /* 0x0000076000007945 */ /* 0x000fe20003800000 */
[----:B--2---:R-:W-:Y:S02]  /*0140*/  SEL R10, R5, RZ, !P0 ;  /* 0x000000ff050a7207 */ /* 0x004fe40004000000 */
[----:B------:R-:W-:Y:S02]  /*0150*/  SEL R9, R6, RZ, !P0 ;  /* 0x000000ff06097207 */ /* 0x000fe40004000000 */
[----:B------:R-:W-:Y:S01]  /*0160*/  SEL R3, R4, RZ, !P0 ;  /* 0x000000ff04037207 */ /* 0x000fe20004000000 */
[----:B------:R-:W-:Y:S01]  /*0170*/  FMUL R14, R10, 1.4426950216293334961 ;  /* 0x3fb8aa3b0a0e7820 */ /* 0x000fe20000400000 */
[----:B------:R-:W-:Y:S01]  /*0180*/  SEL R8, R7, RZ, !P0 ;  /* 0x000000ff07087207 */ /* 0x000fe20004000000 */
[----:B------:R-:W-:Y:S02]  /*0190*/  FMUL R7, R9, 1.4426950216293334961 ;  /* 0x3fb8aa3b09077820 */ /* 0x000fe40000400000 */
[----:B------:R-:W-:Y:S01]  /*01a0*/  FMUL R11, R3, 1.4426950216293334961 ;  /* 0x3fb8aa3b030b7820 */ /* 0x000fe20000400000 */
[----:B------:R-:W-:Y:S01]  /*01b0*/  FSETP.GEU.AND P2, PT, R14, -126, PT ;  /* 0xc2fc00000e00780b */ /* 0x000fe20003f4e000 */
[----:B------:R-:W-:Y:S01]  /*01c0*/  FMUL R17, R8, 1.4426950216293334961 ;  /* 0x3fb8aa3b08117820 */ /* 0x000fe20000400000 */
[----:B------:R-:W-:-:S02]  /*01d0*/  FSETP.GEU.AND P3, PT, R7, -126, PT ;  /* 0xc2fc00000700780b */ /* 0x000fc40003f6e000 */
[----:B------:R-:W-:Y:S02]  /*01e0*/  FSETP.GEU.AND P1, PT, R11, -126, PT ;  /* 0xc2fc00000b00780b */ /* 0x000fe40003f2e000 */
[----:B------:R-:W-:-:S07]  /*01f0*/  FSETP.GEU.AND P4, PT, R17, -126, PT ;  /* 0xc2fc00001100780b */ /* 0x000fce0003f8e000 */
[----:B------:R-:W-:Y:S02]  /*0200*/  @!P2 FMUL R14, R14, 0.5 ;  /* 0x3f0000000e0ea820 */ /* 0x000fe40000400000 */
[----:B------:R-:W-:Y:S02]  /*0210*/  @!P3 FMUL R7, R7, 0.5 ;  /* 0x3f0000000707b820 */ /* 0x000fe40000400000 */
[----:B------:R-:W-:Y:S01]  /*0220*/  @!P1 FMUL R11, R11, 0.5 ;  /* 0x3f0000000b0b9820 */ /* 0x000fe20000400000 */
[----:B------:R1:W2:Y:S01]  /*0230*/  MUFU.EX2 R4, R14 ;  /* 0x0000000e00047308 */ /* 0x0002a20000000800 */
[----:B------:R-:W-:-:S07]  /*0240*/  @!P4 FMUL R17, R17, 0.5 ;  /* 0x3f0000001111c820 */ /* 0x000fce0000400000 */
[----:B------:R-:W3:Y:S01]  /*0250*/  MUFU.EX2 R5, R7 ;  /* 0x0000000700057308 */ /* 0x000ee20000000800 */
[----:B-1----:R-:W-:Y:S01]  /*0260*/  HFMA2.MMA R14, -RZ, RZ, 1.625, 0 ;  /* 0x3e800000ff0e7435 */ /* 0x002fe200000001ff */
[----:B--2---:R-:W-:-:S06]  /*0270*/  @!P2 FMUL R4, R4, R4 ;  /* 0x000000040404a220 */ /* 0x004fcc0000400000 */
[----:B------:R-:W1:Y:S01]  /*0280*/  MUFU.EX2 R0, R11 ;  /* 0x0000000b00007308 */ /* 0x000e620000000800 */
[C---:B------:R-:W-:Y:S01]  /*0290*/  FADD.FTZ.RZ R12, R4.reuse, 1 ;  /* 0x3f800000040c7421 */ /* 0x040fe2000001c000 */
[----:B------:R-:W-:Y:S01]  /*02a0*/  ISETP.GE.U32.AND P2, PT, R4, 0x7f800000, PT ;  /* 0x7f8000000400780c */ /* 0x000fe20003f46070 */
[----:B---3--:R-:W-:-:S05]  /*02b0*/  @!P3 FMUL R5, R5, R5 ;  /* 0x000000050505b220 */ /* 0x008fca0000400000 */
[----:B------:R-:W2:Y:S01]  /*02c0*/  MUFU.EX2 R6, R17 ;  /* 0x0000001100067308 */ /* 0x000ea20000000800 */
[----:B------:R-:W-:Y:S01]  /*02d0*/  IADD3 R7, R12, -0x3f400000, RZ ;  /* 0xc0c000000c077810 */ /* 0x000fe20007ffe0ff */
[C---:B------:R-:W-:Y:S01]  /*02e0*/  FADD.FTZ.RZ R13, R5.reuse, 1 ;  /* 0x3f800000050d7421 */ /* 0x040fe2000001c000 */
[----:B------:R-:W-:Y:S02]  /*02f0*/  ISETP.GE.U32.AND P3, PT, R5, 0x7f800000, PT ;  /* 0x7f8000000500780c */ /* 0x000fe40003f66070 */
[----:B------:R-:W-:Y:S01]  /*0300*/  LOP3.LUT R7, R7, 0xff800000, RZ, 0xc0, !PT ;  /* 0xff80000007077812 */ /* 0x000fe200078ec0ff */
[----:B-1----:R-:W-:Y:S01]  /*0310*/  @!P1 FMUL R0, R0, R0 ;  /* 0x0000000000009220 */ /* 0x002fe20000400000 */
[----:B------:R-:W-:Y:S02]  /*0320*/  IADD3 R12, R13, -0x3f400000, RZ ;  /* 0xc0c000000d0c7810 */ /* 0x000fe40007ffe0ff */
[----:B------:R-:W-:Y:S01]  /*0330*/  IADD3 R19, -R7, 0x40800000, RZ ;  /* 0x4080000007137810 */ /* 0x000fe20007ffe1ff */
[----:B------:R-:W-:Y:S01]  /*0340*/  FADD.FTZ.RZ R11, R0, 1 ;  /* 0x3f800000000b7421 */ /* 0x000fe2000001c000 */
[----:B------:R-:W-:-:S02]  /*0350*/  LOP3.LUT R12, R12, 0xff800000, RZ, 0xc0, !PT ;  /* 0xff8000000c0c7812 */ /* 0x000fc400078ec0ff */
[----:B------:R-:W-:Y:S01]  /*0360*/  IADD3 R20, R4, -R7, RZ ;  /* 0x8000000704147210 */ /* 0x000fe20007ffe0ff */
[----:B--2---:R-:W-:Y:S01]  /*0370*/  @!P4 FMUL R6, R6, R6 ;  /* 0x000000060606c220 */ /* 0x004fe20000400000 */
[----:B------:R-:W-:Y:S01]  /*0380*/  IADD3 R11, R11, -0x3f400000, RZ ;  /* 0xc0c000000b0b7810 */ /* 0x000fe20007ffe0ff */
[-C--:B------:R-:W-:Y:S01]  /*0390*/  FFMA.FTZ R21, R19, R14.reuse, -1 ;  /* 0xbf80000013157423 */ /* 0x080fe2000001000e */
[----:B------:R-:W-:Y:S01]  /*03a0*/  IADD3 R23, -R12, 0x40800000, RZ ;  /* 0x408000000c177810 */ /* 0x000fe20007ffe1ff */
[----:B------:R-:W-:Y:S01]  /*03b0*/  FADD.FTZ.RZ R18, R6, 1 ;  /* 0x3f80000006127421 */ /* 0x000fe2000001c000 */
[----:B------:R-:W-:Y:S01]  /*03c0*/  LOP3.LUT R11, R11, 0xff800000, RZ, 0xc0, !PT ;  /* 0xff8000000b0b7812 */ /* 0x000fe200078ec0ff */
[----:B------:R-:W-:Y:S01]  /*03d0*/  FADD R20, R20, R21 ;  /* 0x0000001514147221 */ /* 0x000fe20000000000 */
[----:B------:R-:W-:Y:S01]  /*03e0*/  MOV R19, 0x3d39bf78 ;  /* 0x3d39bf7800137802 */ /* 0x000fe20000000f00 */
[----:B------:R-:W-:Y:S01]  /*03f0*/  FFMA.FTZ R23, R23, R14, -1 ;  /* 0xbf80000017177423 */ /* 0x000fe2000001000e */
[----:B------:R-:W-:-:S02]  /*0400*/  IADD3 R13, R18, -0x3f400000, RZ ;  /* 0xc0c00000120d7810 */ /* 0x000fc40007ffe0ff */
[----:B------:R-:W-:Y:S01]  /*0410*/  IADD3 R17, -R11, 0x40800000, RZ ;  /* 0x408000000b117810 */ /* 0x000fe20007ffe1ff */
[C---:B------:R-:W-:Y:S01]  /*0420*/  FFMA.FTZ R21, R20.reuse, -R19, 0.10546888411045074463 ;  /* 0x3dd8001214157423 */ /* 0x040fe20000010813 */
[----:B------:R-:W-:Y:S02]  /*0430*/  LOP3.LUT R13, R13, 0xff800000, RZ, 0xc0, !PT ;  /* 0xff8000000d0d7812 */ /* 0x000fe400078ec0ff */
[----:B------:R-:W-:Y:S01]  /*0440*/  IADD3 R22, R0, -R11, RZ ;  /* 0x8000000b00167210 */ /* 0x000fe20007ffe0ff */
[-C--:B------:R-:W-:Y:S01]  /*0450*/  FFMA.FTZ R17, R17, R14.reuse, -1 ;  /* 0xbf80000011117423 */ /* 0x080fe2000001000e */
[----:B------:R-:W-:Y:S01]  /*0460*/  IADD3 R25, -R13, 0x40800000, RZ ;  /* 0x408000000d197810 */ /* 0x000fe20007ffe1ff */
[----:B------:R-:W-:Y:S01]  /*0470*/  FFMA.FTZ R21, R20, R21, -0.13229703903198242188 ;  /* 0xbe0778e014157423 */ /* 0x000fe20000010015 */
[----:B------:R-:W-:Y:S01]  /*0480*/  IADD3 R18, R5, -R12, RZ ;  /* 0x8000000c05127210 */ /* 0x000fe20007ffe0ff */
[----:B------:R-:W-:Y:S01]  /*0490*/  FADD R22, R22, R17 ;  /* 0x0000001116167221 */ /* 0x000fe20000000000 */
[----:B------:R-:W-:Y:S01]  /*04a0*/  ISETP.GE.U32.AND P5, PT, R0, 0x7f800000, PT ;  /* 0x7f8000000000780c */ /* 0x000fe20003fa6070 */
[----:B------:R-:W-:Y:S01]  /*04b0*/  FFMA.FTZ R25, R25, R14, -1 ;  /* 0xbf80000019197423 */ /* 0x000fe2000001000e */
[----:B------:R-:W-:Y:S01]  /*04c0*/  IADD3 R14, R6, -R13, RZ ;  /* 0x8000000d060e7210 */ /* 0x000fe20007ffe0ff */
[----:B------:R-:W-:Y:S01]  /*04d0*/  FADD R18, R18, R23 ;  /* 0x0000001712127221 */ /* 0x000fe20000000000 */
[----:B------:R-:W-:Y:S01]  /*04e0*/  FFMA.FTZ R17, R22, -R19, 0.10546888411045074463 ;  /* 0x3dd8001216117423 */ /* 0x000fe20000010813 */
[----:B------:R-:W-:Y:S01]  /*04f0*/  FFMA.FTZ R21, R20, R21, 0.14491446316242218018 ;  /* 0x3e14647514157423 */ /* 0x000fe20000010015 */
[----:B------:R-:W-:Y:S01]  /*0500*/  I2FP.F32.S32 R7, R7 ;  /* 0x0000000700077245 */ /* 0x000fe20000201400 */
[----:B------:R-:W-:Y:S01]  /*0510*/  FADD R14, R14, R25 ;  /* 0x000000190e0e7221 */ /* 0x000fe20000000000 */
[----:B------:R-:W-:Y:S01]  /*0520*/  FFMA.FTZ R23, R18, -R19, 0.10546888411045074463 ;  /* 0x3dd8001212177423 */ /* 0x000fe20000010813 */
[----:B------:R-:W-:Y:S01]  /*0530*/  FFMA.FTZ R17, R22, R17, -0.13229703903198242188 ;  /* 0xbe0778e016117423 */ /* 0x000fe20000010011 */
[----:B------:R-:W-:Y:S01]  /*0540*/  FFMA.FTZ R21, R20, R21, -0.16641564667224884033 ;  /* 0xbe2a68dd14157423 */ /* 0x000fe20000010015 */
[----:B------:R-:W-:Y:S01]  /*0550*/  FFMA.FTZ R25, R14, -R19, 0.10546888411045074463 ;  /* 0x3dd800120e197423 */ /* 0x000fe20000010813 */
[----:B------:R-:W-:Y:S01]  /*0560*/  FFMA.FTZ R23, R18, R23, -0.13229703903198242188 ;  /* 0xbe0778e012177423 */ /* 0x000fe20000010017 */
[----:B------:R-:W-:Y:S01]  /*0570*/  FFMA.FTZ R17, R22, R17, 0.14491446316242218018 ;  /* 0x3e14647516117423 */ /* 0x000fe20000010011 */
[----:B------:R-:W-:Y:S01]  /*0580*/  FFMA.FTZ R21, R20, R21, 0.19988867640495300293 ;  /* 0x3e4caf9e14157423 */ /* 0x000fe20000010015 */
[----:B------:R-:W-:Y:S01]  /*0590*/  FFMA.FTZ R25, R14, R25, -0.13229703903198242188 ;  /* 0xbe0778e00e197423 */ /* 0x000fe20000010019 */
[----:B------:R-:W-:Y:S01]  /*05a0*/  FFMA.FTZ R23, R18, R23, 0.14491446316242218018 ;  /* 0x3e14647512177423 */ /* 0x000fe20000010017 */
[----:B------:R-:W-:Y:S01]  /*05b0*/  FFMA.FTZ R17, R22, R17, -0.16641564667224884033 ;  /* 0xbe2a68dd16117423 */ /* 0x000fe20000010011 */
[----:B------:R-:W-:Y:S01]  /*05c0*/  FFMA.FTZ R21, R20, R21, -0.25000196695327758789 ;  /* 0xbe80004214157423 */ /* 0x000fe20000010015 */
[----:B------:R-:W-:Y:S01]  /*05d0*/  FFMA.FTZ R25, R14, R25, 0.14491446316242218018 ;  /* 0x3e1464750e197423 */ /* 0x000fe20000010019 */
[----:B------:R-:W-:Y:S01]  /*05e0*/  FFMA.FTZ R23, R18, R23, -0.16641564667224884033 ;  /* 0xbe2a68dd12177423 */ /* 0x000fe20000010017 */
[----:B------:R-:W-:Y:S01]  /*05f0*/  FFMA.FTZ R17, R22, R17, 0.19988867640495300293 ;  /* 0x3e4caf9e16117423 */ /* 0x000fe20000010011 */
[----:B------:R-:W-:Y:S01]  /*0600*/  FFMA.FTZ R21, R20, R21, 0.33333510160446166992 ;  /* 0x3eaaaae614157423 */ /* 0x000fe20000010015 */
[----:B------:R-:W-:Y:S01]  /*0610*/  FFMA.FTZ R25, R14, R25, -0.16641564667224884033 ;  /* 0xbe2a68dd0e197423 */ /* 0x000fe20000010019 */
[----:B------:R-:W-:Y:S01]  /*0620*/  FFMA.FTZ R23, R18, R23, 0.19988867640495300293 ;  /* 0x3e4caf9e12177423 */ /* 0x000fe20000010017 */
[----:B------:R-:W-:Y:S01]  /*0630*/  FFMA.FTZ R17, R22, R17, -0.25000196695327758789 ;  /* 0xbe80004216117423 */ /* 0x000fe20000010011 */
[----:B------:R-:W-:Y:S01]  /*0640*/  FFMA.FTZ R21, R20, R21, -0.5 ;  /* 0xbf00000014157423 */ /* 0x000fe20000010015 */
[----:B------:R-:W-:Y:S01]  /*0650*/  FFMA.FTZ R25, R14, R25, 0.19988867640495300293 ;  /* 0x3e4caf9e0e197423 */ /* 0x000fe20000010019 */
[----:B------:R-:W-:Y:S01]  /*0660*/  FFMA.FTZ R23, R18, R23, -0.25000196695327758789 ;  /* 0xbe80004212177423 */ /* 0x000fe20000010017 */
[----:B------:R-:W-:Y:S01]  /*0670*/  FFMA.FTZ R17, R22, R17, 0.33333510160446166992 ;  /* 0x3eaaaae616117423 */ /* 0x000fe20000010011 */
[----:B------:R-:W-:Y:S01]  /*0680*/  FMUL R21, R20, R21 ;  /* 0x0000001514157220 */ /* 0x000fe20000400000 */
[----:B------:R-:W-:Y:S01]  /*0690*/  FFMA.FTZ R25, R14, R25, -0.25000196695327758789 ;  /* 0xbe8000420e197423 */ /* 0x000fe20000010019 */
[----:B------:R-:W-:Y:S01]  /*06a0*/  FFMA.FTZ R23, R18, R23, 0.33333510160446166992 ;  /* 0x3eaaaae612177423 */ /* 0x000fe20000010017 */
[----:B------:R-:W-:Y:S01]  /*06b0*/  FFMA.FTZ R17, R22, R17, -0.5 ;  /* 0xbf00000016117423 */ /* 0x000fe20000010011 */
[----:B------:R-:W-:Y:S01]  /*06c0*/  I2FP.F32.S32 R12, R12 ;  /* 0x0000000c000c7245 */ /* 0x000fe20000201400 */
[----:B------:R-:W-:Y:S01]  /*06d0*/  FFMA.FTZ R25, R14, R25, 0.33333510160446166992 ;  /* 0x3eaaaae60e197423 */ /* 0x000fe20000010019 */
[----:B------:R-:W-:Y:S01]  /*06e0*/  FFMA.FTZ R23, R18, R23, -0.5 ;  /* 0xbf00000012177423 */ /* 0x000fe20000010017 */
[----:B------:R-:W-:Y:S01]  /*06f0*/  FMUL R17, R22, R17 ;  /* 0x0000001116117220 */ /* 0x000fe20000400000 */
[----:B------:R-:W-:Y:S01]  /*0700*/  I2FP.F32.S32 R13, R13 ;  /* 0x0000000d000d7245 */ /* 0x000fe20000201400 */
[----:B------:R-:W-:Y:S01]  /*0710*/  FFMA.FTZ R25, R14, R25, -0.5 ;  /* 0xbf0000000e197423 */ /* 0x000fe20000010019 */
[----:B------:R-:W-:Y:S01]  /*0720*/  I2FP.F32.S32 R11, R11 ;  /* 0x0000000b000b7245 */ /* 0x000fe20000201400 */
[----:B------:R-:W-:Y:S01]  /*0730*/  FMUL R23, R18, R23 ;  /* 0x0000001712177220 */ /* 0x000fe20000400000 */
[----:B------:R-:W-:Y:S01]  /*0740*/  FFMA.FTZ R22, R22, R17, R22 ;  /* 0x0000001116167223 */ /* 0x000fe20000010016 */
[----:B------:R-:W-:Y:S01]  /*0750*/  FMUL R25, R14, R25 ;  /* 0x000000190e197220 */ /* 0x000fe20000400000 */
[----:B------:R-:W-:Y:S01]  /*0760*/  FFMA.FTZ R20, R20, R21, R20 ;  /* 0x0000001514147223 */ /* 0x000fe20000010014 */
[----:B------:R-:W-:Y:S01]  /*0770*/  FMUL R7, R7, 1.1920928955078125e-07 ;  /* 0x3400000007077820 */ /* 0x000fe20000400000 */
[----:B------:R-:W-:Y:S01]  /*0780*/  FFMA.FTZ R18, R18, R23, R18 ;  /* 0x0000001712127223 */ /* 0x000fe20000010012 */
[----:B------:R-:W-:Y:S01]  /*0790*/  FFMA.FTZ R14, R14, R25, R14 ;  /* 0x000000190e0e7223 */ /* 0x000fe2000001000e */
[----:B------:R-:W-:Y:S01]  /*07a0*/  FMUL R17, R12, 1.1920928955078125e-07 ;  /* 0x340000000c117820 */ /* 0x000fe20000400000 */
[----:B------:R-:W-:Y:S01]  /*07b0*/  FMUL R21, R13, 1.1920928955078125e-07 ;  /* 0x340000000d157820 */ /* 0x000fe20000400000 */
[----:B------:R-:W-:Y:S01]  /*07c0*/  FMUL R11, R11, 1.1920928955078125e-07 ;  /* 0x340000000b0b7820 */ /* 0x000fe20000400000 */
[----:B------:R-:W-:Y:S01]  /*07d0*/  FFMA.FTZ R13, R7, 0.69314718246459960938, R20 ;  /* 0x3f317218070d7823 */ /* 0x000fe20000010014 */
[----:B------:R-:W-:Y:S01]  /*07e0*/  FSETP.GT.AND P1, PT, R3, 20, PT ;  /* 0x41a000000300780b */ /* 0x000fe20003f24000 */
[----:B------:R-:W-:Y:S01]  /*07f0*/  FFMA.FTZ R18, R17, 0.69314718246459960938, R18 ;  /* 0x3f31721811127823 */ /* 0x000fe20000010012 */
[----:B------:R-:W-:Y:S01]  /*0800*/  ISETP.GE.U32.AND P4, PT, R6, 0x7f800000, PT ;  /* 0x7f8000000600780c */ /* 0x000fe20003f86070 */
[----:B------:R-:W-:Y:S01]  /*0810*/  FFMA.FTZ R7, R21, 0.69314718246459960938, R14 ;  /* 0x3f31721815077823 */ /* 0x000fe2000001000e */
[----:B------:R-:W-:Y:S01]  /*0820*/  FFMA.FTZ R22, R11, 0.69314718246459960938, R22 ;  /* 0x3f3172180b167823 */ /* 0x000fe20000010016 */
[----:B------:R-:W-:Y:S10]  /*0830*/  @!P5 BRA `(.L_x_1) ;  /* 0x000000000014d947 */ /* 0x000ff40003800000 */
[C---:B------:R-:W-:Y:S02]  /*0840*/  ISETP.GE.AND P5, PT, R0.reuse, -0x407fffff, PT ;  /* 0xbf8000010000780c */ /* 0x040fe40003fa6270 */
[----:B------:R-:W-:-:S11]  /*0850*/  FSETP.NEU.AND P6, PT, R0, RZ, PT ;  /* 0x000000ff0000720b */ /* 0x000fd60003fcd000 */
[----:B------:R-:W-:-:S05]  /*0860*/  @P5 MOV R11, 0x7f800000 ;  /* 0x7f800000000b5802 */ /* 0x000fca0000000f00 */
[----:B------:R-:W-:-:S05]  /*0870*/  @P5 FFMA.FTZ R22, R0, R11, +INF ;  /* 0x7f80000000165423 */ /* 0x000fca000001000b */
[----:B------:R-:W-:-:S07]  /*0880*/  FSEL R22, R22, -RZ, P6 ;  /* 0x800000ff16167208 */ /* 0x000fce0003000000 */
.L_x_1:
[----:B------:R-:W-:Y:S05]  /*0890*/  BSYNC B0 ;  /* 0x0000000000007941 */ /* 0x000fea0003800000 */
.L_x_0:
[----:B------:R-:W-:Y:S04]  /*08a0*/  BSSY B0, `(.L_x_2) ;  /* 0x0000007000007945 */ /* 0x000fe80003800000 */
[----:B------:R-:W-:Y:S05]  /*08b0*/  @!P2 BRA `(.L_x_3) ;  /* 0x000000000014a947 */ /* 0x000fea0003800000 */
[C---:B------:R-:W-:Y:S02]  /*08c0*/  ISETP.GE.AND P2, PT, R4.reuse, -0x407fffff, PT ;  /* 0xbf8000010400780c */ /* 0x040fe40003f46270 */
[----:B------:R-:W-:-:S11]  /*08d0*/  FSETP.NEU.AND P5, PT, R4, RZ, PT ;  /* 0x000000ff0400720b */ /* 0x000fd60003fad000 */
[----:B------:R-:W-:-:S05]  /*08e0*/  @P2 MOV R11, 0x7f800000 ;  /* 0x7f800000000b2802 */ /* 0x000fca0000000f00 */
[----:B------:R-:W-:-:S05]  /*08f0*/  @P2 FFMA.FTZ R13, R4, R11, +INF ;  /* 0x7f800000040d2423 */ /* 0x000fca000001000b */
[----:B------:R-:W-:-:S07]  /*0900*/  FSEL R13, R13, -RZ, P5 ;  /* 0x800000ff0d0d7208 */ /* 0x000fce0002800000 */
.L_x_3:
[----:B------:R-:W-:Y:S05]  /*0910*/  BSYNC B0 ;  /* 0x0000000000007941 */ /* 0x000fea0003800000 */
.L_x_2:
[----:B------:R-:W-:Y:S04]  /*0920*/  BSSY B0, `(.L_x_4) ;  /* 0x0000007000007945 */ /* 0x000fe80003800000 */
[----:B------:R-:W-:Y:S05]  /*0930*/  @!P3 BRA `(.L_x_5) ;  /* 0x000000000014b947 */ /* 0x000fea0003800000 */
[C---:B------:R-:W-:Y:S02]  /*0940*/  ISETP.GE.AND P2, PT, R5.reuse, -0x407fffff, PT ;  /* 0xbf8000010500780c */ /* 0x040fe40003f46270 */
[----:B------:R-:W-:-:S11]  /*0950*/  FSETP.NEU.AND P3, PT, R5, RZ, PT ;  /* 0x000000ff0500720b */ /* 0x000fd60003f6d000 */
[----:B------:R-:W-:-:S05]  /*0960*/  @P2 MOV R0, 0x7f800000 ;  /* 0x7f80000000002802 */ /* 0x000fca0000000f00 */
[----:B------:R-:W-:-:S05]  /*0970*/  @P2 FFMA.FTZ R18, R5, R0, +INF ;  /* 0x7f80000005122423 */ /* 0x000fca0000010000 */
[----:B------:R-:W-:-:S07]  /*0980*/  FSEL R18, R18, -RZ, P3 ;  /* 0x800000ff12127208 */ /* 0x000fce0001800000 */
.L_x_5:
[----:B------:R-:W-:Y:S05]  /*0990*/  BSYNC B0 ;  /* 0x0000000000007941 */ /* 0x000fea0003800000 */
.L_x_4:
[----:B------:R-:W-:Y:S04]  /*09a0*/  BSSY B0, `(.L_x_6) ;  /* 0x0000007000007945 */ /* 0x000fe80003800000 */
[----:B------:R-:W-:Y:S05]  /*09b0*/  @!P4 BRA `(.L_x_7) ;  /* 0x000000000014c947 */ /* 0x000fea0003800000 */
[C---:B------:R-:W-:Y:S02]  /*09c0*/  ISETP.GE.AND P2, PT, R6.reuse, -0x407fffff, PT ;  /* 0xbf8000010600780c */ /* 0x040fe40003f46270 */
[----:B------:R-:W-:-:S11]  /*09d0*/  FSETP.NEU.AND P3, PT, R6, RZ, PT ;  /* 0x000000ff0600720b */ /* 0x000fd60003f6d000 */
[----:B------:R-:W-:-:S05]  /*09e0*/  @P2 MOV R5, 0x7f800000 ;  /* 0x7f80000000052802 */ /* 0x000fca0000000f00 */
[----:B------:R-:W-:-:S05]  /*09f0*/  @P2 FFMA.FTZ R7, R6, R5, +INF ;  /* 0x7f80000006072423 */ /* 0x000fca0000010005 */
[----:B------:R-:W-:-:S07]  /*0a00*/  FSEL R7, R7, -RZ, P3 ;  /* 0x800000ff07077208 */ /* 0x000fce0001800000 */
.L_x_7:
[----:B------:R-:W-:Y:S05]  /*0a10*/  BSYNC B0 ;  /* 0x0000000000007941 */ /* 0x000fea0003800000 */
.L_x_6:
[----:B------:R-:W-:Y:S01]  /*0a20*/  FSEL R12, R3, R22, P1 ;  /* 0x00000016030c7208 */ /* 0x000fe20000800000 */
[----:B------:R-:W-:Y:S01]  /*0a30*/  BSSY B0, `(.L_x_8) ;  /* 0x0000018000007945 */ /* 0x000fe20003800000 */
[----:B------:R-:W-:Y:S02]  /*0a40*/  FSETP.GT.AND P1, PT, R10, 20, PT ;  /* 0x41a000000a00780b */ /* 0x000fe40003f24000 */
[----:B------:R-:W-:Y:S01]  /*0a50*/  FSETP.GT.AND P3, PT, R9, 20, PT ;  /* 0x41a000000900780b */ /* 0x000fe20003f64000 */
[----:B------:R-:W-:Y:S01]  /*0a60*/  FADD.FTZ R6, |R12|, -RZ ;  /* 0x800000ff0c067221 */ /* 0x000fe20000010200 */
[----:B------:R-:W-:-:S04]  /*0a70*/  FSEL R13, R10, R13, P1 ;  /* 0x0000000d0a0d7208 */ /* 0x000fc80000800000 */
[----:B------:R-:W-:-:S13]  /*0a80*/  FSETP.GE.AND P2, PT, R6, 0.60000002384185791016, PT ;  /* 0x3f19999a0600780b */ /* 0x000fda0003f46000 */
[----:B------:R-:W-:Y:S05]  /*0a90*/  @!P2 BRA `(.L_x_9) ;  /* 0x000000000028a947 */ /* 0x000fea0003800000 */
[C---:B------:R-:W-:Y:S01]  /*0aa0*/  FMUL R0, R6.reuse, 2.8853900432586669922 ;  /* 0x4038aa3b06007820 */ /* 0x040fe20000400000 */
[----:B------:R-:W-:Y:S01]  /*0ab0*/  HFMA2.MMA R5, -RZ, RZ, 1.875, 0 ;  /* 0x3f800000ff057435 */ /* 0x000fe200000001ff */
[----:B------:R-:W-:-:S04]  /*0ac0*/  FSETP.GE.AND P1, PT, R6, 9.010913848876953125, PT ;  /* 0x41102cb40600780b */ /* 0x000fc80003f26000 */
[----:B------:R-:W1:Y:S02]  /*0ad0*/  MUFU.EX2 R0, R0 ;  /* 0x0000000000007308 */ /* 0x000e640000000800 */
[----:B-1----:R-:W-:-:S06]  /*0ae0*/  FADD R4, R0, 1 ;  /* 0x3f80000000047421 */ /* 0x002fcc0000000000 */
[----:B------:R-:W1:Y:S02]  /*0af0*/  MUFU.RCP R4, R4 ;  /* 0x0000000400047308 */ /* 0x000e640000001000 */
[----:B-1----:R-:W-:-:S05]  /*0b00*/  FFMA.FTZ R5, R4, -2, R5 ;  /* 0xc000000004057823 */ /* 0x002fca0000010005 */
[----:B------:R-:W-:-:S04]  /*0b10*/  FSEL R5, R5, 1, !P1 ;  /* 0x3f80000005057808 */ /* 0x000fc80004800000 */
[----:B------:R-:W-:Y:S01]  /*0b20*/  LOP3.LUT R12, R5, 0x80000000, R12, 0xf8, !PT ;  /* 0x80000000050c7812 */ /* 0x000fe200078ef80c */
[----:B------:R-:W-:Y:S06]  /*0b30*/  BRA `(.L_x_10) ;  /* 0x00000000001c7947 */ /* 0x000fec0003800000 */
.L_x_9:
[----:B------:R-:W-:Y:S01]  /*0b40*/  MOV R0, 0x3c80f082 ;  /* 0x3c80f08200007802 */ /* 0x000fe20000000f00 */
[----:B------:R-:W-:-:S04]  /*0b50*/  FMUL R5, R12, R12 ;  /* 0x0000000c0c057220 */ /* 0x000fc80000400000 */
[----:B------:R-:W-:-:S04]  /*0b60*/  FFMA.FTZ R0, R5, R0, -0.052303962409496307373 ;  /* 0xbd563cae05007423 */ /* 0x000fc80000010000 */
[----:B------:R-:W-:-:S04]  /*0b70*/  FFMA.FTZ R0, R5, R0, 0.1331529766321182251 ;  /* 0x3e08594105007423 */ /* 0x000fc80000010000 */
[----:B------:R-:W-:-:S04]  /*0b80*/  FFMA.FTZ R0, R5, R0, -0.33332768082618713379 ;  /* 0xbeaaa9ed05007423 */ /* 0x000fc80000010000 */
[----:B------:R-:W-:-:S04]  /*0b90*/  FFMA.FTZ R0, R5, R0, RZ ;  /* 0x0000000005007223 */ /* 0x000fc800000100ff */
[----:B------:R-:W-:-:S07]  /*0ba0*/  FFMA.FTZ R12, R12, R0, R12 ;  /* 0x000000000c0c7223 */ /* 0x000fce000001000c */
.L_x_10:
[----:B------:R-:W-:Y:S05]  /*0bb0*/  BSYNC B0 ;  /* 0x0000000000007941 */ /* 0x000fea0003800000 */
.L_x_8:
[----:B------:R-:W-:Y:S01]  /*0bc0*/  FADD.FTZ R6, |R13|, -RZ ;  /* 0x800000ff0d067221 */ /* 0x000fe20000010200 */
[----:B------:R-:W-:Y:S01]  /*0bd0*/  BSSY B0, `(.L_x_11) ;  /* 0x0000016000007945 */ /* 0x000fe20003800000 */
[----:B------:R-:W-:Y:S02]  /*0be0*/  FSETP.GT.AND P2, PT, R8, 20, PT ;  /* 0x41a000000800780b */ /* 0x000fe40003f44000 */
[----:B------:R-:W-:Y:S02]  /*0bf0*/  FSEL R14, R9, R18, P3 ;  /* 0x00000012090e7208 */ /* 0x000fe40001800000 */
        /* <DEDUP_REMOVED lines=12> */
.L_x_12:
[----:B------:R-:W-:Y:S01]  /*0cc0*/  MOV R0, 0x3c80f082 ;  /* 0x3c80f08200007802 */ /* 0x000fe20000000f00 */
[----:B------:R-:W-:-:S04]  /*0cd0*/  FMUL R5, R13, R13 ;  /* 0x0000000d0d057220 */ /* 0x000fc80000400000 */
[----:B------:R-:W-:-:S04]  /*0ce0*/  FFMA.FTZ R0, R5, R0, -0.052303962409496307373 ;  /* 0xbd563cae05007423 */ /* 0x000fc80000010000 */
[----:B------:R-:W-:-:S04]  /*0cf0*/  FFMA.FTZ R0, R5, R0, 0.1331529766321182251 ;  /* 0x3e08594105007423 */ /* 0x000fc80000010000 */
[----:B------:R-:W-:-:S04]  /*0d00*/  FFMA.FTZ R0, R5, R0, -0.33332768082618713379 ;  /* 0xbeaaa9ed05007423 */ /* 0x000fc80000010000 */
[----:B------:R-:W-:-:S04]  /*0d10*/  FFMA.FTZ R0, R5, R0, RZ ;  /* 0x0000000005007223 */ /* 0x000fc800000100ff */
[----:B------:R-:W-:-:S07]  /*0d20*/  FFMA.FTZ R13, R13, R0, R13 ;  /* 0x000000000d0d7223 */ /* 0x000fce000001000d */
.L_x_13:
[----:B------:R-:W-:Y:S05]  /*0d30*/  BSYNC B0 ;  /* 0x0000000000007941 */ /* 0x000fea0003800000 */
.L_x_11:
[----:B------:R-:W-:Y:S01]  /*0d40*/  FADD.FTZ R6, |R14|, -RZ ;  /* 0x800000ff0e067221 */ /* 0x000fe20000010200 */
[----:B------:R-:W-:Y:S01]  /*0d50*/  BSSY B0, `(.L_x_14) ;  /* 0x0000015000007945 */ /* 0x000fe20003800000 */
[----:B------:R-:W-:-:S03]  /*0d60*/  FSEL R11, R8, R7, P2 ;  /* 0x00000007080b7208 */ /* 0x000fc60001000000 */
        /* <DEDUP_REMOVED lines=12> */
.L_x_15:
[----:B------:R-:W-:Y:S01]  /*0e30*/  MOV R0, 0x3c80f082 ;  /* 0x3c80f08200007802 */ /* 0x000fe20000000f00 */
[----:B------:R-:W-:-:S04]  /*0e40*/  FMUL R5, R14, R14 ;  /* 0x0000000e0e057220 */ /* 0x000fc80000400000 */
[----:B------:R-:W-:-:S04]  /*0e50*/  FFMA.FTZ R0, R5, R0, -0.052303962409496307373 ;  /* 0xbd563cae05007423 */ /* 0x000fc80000010000 */
[----:B------:R-:W-:-:S04]  /*0e60*/  FFMA.FTZ R0, R5, R0, 0.1331529766321182251 ;  /* 0x3e08594105007423 */ /* 0x000fc80000010000 */
[----:B------:R-:W-:-:S04]  /*0e70*/  FFMA.FTZ R0, R5, R0, -0.33332768082618713379 ;  /* 0xbeaaa9ed05007423 */ /* 0x000fc80000010000 */
[----:B------:R-:W-:-:S04]  /*0e80*/  FFMA.FTZ R5, R5, R0, RZ ;  /* 0x0000000005057223 */ /* 0x000fc800000100ff */
[----:B------:R-:W-:-:S07]  /*0e90*/  FFMA.FTZ R14, R14, R5, R14 ;  /* 0x000000050e0e7223 */ /* 0x000fce000001000e */
.L_x_16:
[----:B------:R-:W-:Y:S05]  /*0ea0*/  BSYNC B0 ;  /* 0x0000000000007941 */ /* 0x000fea0003800000 */
.L_x_14:
[----:B------:R-:W-:Y:S01]  /*0eb0*/  FADD.FTZ R7, |R11|, -RZ ;  /* 0x800000ff0b077221 */ /* 0x000fe20000010200 */
[----:B------:R-:W-:Y:S01]  /*0ec0*/  BSSY B0, `(.L_x_17) ;  /* 0x0000015000007945 */ /* 0x000fe20003800000 */
[----:B------:R-:W-:-:S03]  /*0ed0*/  SHF.R.S32.HI R6, RZ, 0x1f, R15 ;  /* 0x0000001fff067819 */ /* 0x000fc6000001140f */
        /* <DEDUP_REMOVED lines=12> */
.L_x_18:
[----:B------:R-:W-:Y:S01]  /*0fa0*/  MOV R0, 0x3c80f082 ;  /* 0x3c80f08200007802 */ /* 0x000fe20000000f00 */
[----:B------:R-:W-:-:S04]  /*0fb0*/  FMUL R5, R11, R11 ;  /* 0x0000000b0b057220 */ /* 0x000fc80000400000 */
[----:B------:R-:W-:-:S04]  /*0fc0*/  FFMA.FTZ R0, R5, R0, -0.052303962409496307373 ;  /* 0xbd563cae05007423 */ /* 0x000fc80000010000 */
[----:B------:R-:W-:-:S04]  /*0fd0*/  FFMA.FTZ R0, R5, R0, 0.1331529766321182251 ;  /* 0x3e08594105007423 */ /* 0x000fc80000010000 */
[----:B------:R-:W-:-:S04]  /*0fe0*/  FFMA.FTZ R0, R5, R0, -0.33332768082618713379 ;  /* 0xbeaaa9ed05007423 */ /* 0x000fc80000010000 */
[----:B------:R-:W-:-:S04]  /*0ff0*/  FFMA.FTZ R0, R5, R0, RZ ;  /* 0x0000000005007223 */ /* 0x000fc800000100ff */
[----:B------:R-:W-:-:S07]  /*1000*/  FFMA.FTZ R11, R11, R0, R11 ;  /* 0x000000000b0b7223 */ /* 0x000fce000001000b */
.L_x_19:
[----:B------:R-:W-:Y:S05]  /*1010*/  BSYNC B0 ;  /* 0x0000000000007941 */ /* 0x000fea0003800000 */
.L_x_17:
[----:B------:R-:W-:Y:S01]  /*1020*/  ISETP.GT.AND P1, PT, R16, 0x7f, PT ;  /* 0x0000007f1000780c */ /* 0x000fe20003f24270 */
[----:B------:R-:W-:Y:S01]  /*1030*/  ULDC.64 UR6, c[0x0][0x218] ;  /* 0x0000860000067ab9 */ /* 0x000fe20000000a00 */
[----:B------:R-:W-:Y:S02]  /*1040*/  CS2R R4, SRZ ;  /* 0x0000000000047805 */ /* 0x000fe4000001ff00 */
[----:B------:R-:W-:-:S04]  /*1050*/  LEA R20, P2, R15, UR6, 0x2 ;  /* 0x000000060f147c11 */ /* 0x000fc8000f8410ff */
[----:B------:R-:W-:Y:S02]  /*1060*/  LEA.HI.X R21, R15, UR7, R6, 0x2, P2 ;  /* 0x000000070f157c11 */ /* 0x000fe400090f1406 */
[----:B------:R-:W-:-:S06]  /*1070*/  CS2R R6, SRZ ;  /* 0x0000000000067805 */ /* 0x000fcc000001ff00 */
[----:B------:R-:W2:Y:S01]  /*1080*/  @P1 LDG.E.EL.128 R4, desc[UR4][R20.64+-0x200] ;  /* 0xfffe000414041981 */ /* 0x000ea2000c2e1d00 */
[----:B------:R-:W-:Y:S01]  /*1090*/  BSSY B0, `(.L_x_20) ;  /* 0x0000075000007945 */ /* 0x000fe20003800000 */
[----:B--2---:R-:W-:Y:S02]  /*10a0*/  SEL R15, R4, RZ, P1 ;  /* 0x000000ff040f7207 */ /* 0x004fe40000800000 */
[----:B------:R-:W-:Y:S02]  /*10b0*/  SEL R16, R5, RZ, P1 ;  /* 0x000000ff05107207 */ /* 0x000fe40000800000 */
[----:B------:R-:W-:Y:S01]  /*10c0*/  SEL R17, R6, RZ, P1 ;  /* 0x000000ff06117207 */ /* 0x000fe20000800000 */
[----:B------:R-:W-:Y:S02]  /*10d0*/  FMUL R22, R15, 1.4426950216293334961 ;  /* 0x3fb8aa3b0f167820 */ /* 0x000fe40000400000 */
[----:B------:R-:W-:Y:S02]  /*10e0*/  FMUL R23, R16, 1.4426950216293334961 ;  /* 0x3fb8aa3b10177820 */ /* 0x000fe40000400000 */
[----:B------:R-:W-:Y:S01]  /*10f0*/  FMUL R18, R17, 1.4426950216293334961 ;  /* 0x3fb8aa3b11127820 */ /* 0x000fe20000400000 */
[----:B------:R-:W-:-:S02]  /*1100*/  FSETP.GEU.AND P2, PT, R22, -126, PT ;  /* 0xc2fc00001600780b */ /* 0x000fc40003f4e000 */
[----:B------:R-:W-:-:S11]  /*1110*/  FSETP.GEU.AND P3, PT, R23, -126, PT ;  /* 0xc2fc00001700780b */ /* 0x000fd60003f6e000 */
[----:B------:R-:W-:Y:S02]  /*1120*/  @!P2 FMUL R22, R22, 0.5 ;  /* 0x3f0000001616a820 */ /* 0x000fe40000400000 */
[----:B------:R-:W-:Y:S02]  /*1130*/  @!P3 FMUL R23, R23, 0.5 ;  /* 0x3f0000001717b820 */ /* 0x000fe40000400000 */
[----:B------:R-:W1:Y:S08]  /*1140*/  MUFU.EX2 R0, R22 ;  /* 0x0000001600007308 */ /* 0x000e700000000800 */
[----:B------:R-:W2:Y:S01]  /*1150*/  MUFU.EX2 R5, R23 ;  /* 0x0000001700057308 */ /* 0x000ea20000000800 */
[----:B-1----:R-:W-:Y:S01]  /*1160*/  @!P2 FMUL R0, R0, R0 ;  /* 0x000000000000a220 */ /* 0x002fe20000400000 */
[----:B------:R-:W-:-:S03]  /*1170*/  FSETP.GEU.AND P2, PT, R18, -126, PT ;  /* 0xc2fc00001200780b */ /* 0x000fc60003f4e000 */
[C---:B------:R-:W-:Y:S01]  /*1180*/  FADD.FTZ.RZ R4, R0.reuse, 1 ;  /* 0x3f80000000047421 */ /* 0x040fe2000001c000 */
[----:B------:R-:W-:Y:S01]  /*1190*/  ISETP.GE.U32.AND P5, PT, R0, 0x7f800000, PT ;  /* 0x7f8000000000780c */ /* 0x000fe20003fa6070 */
[----:B--2---:R-:W-:-:S03]  /*11a0*/  @!P3 FMUL R5, R5, R5 ;  /* 0x000000050505b220 */ /* 0x004fc60000400000 */
[----:B------:R-:W-:Y:S01]  /*11b0*/  IADD3 R4, R4, -0x3f400000, RZ ;  /* 0xc0c0000004047810 */ /* 0x000fe20007ffe0ff */
[----:B------:R-:W-:-:S03]  /*11c0*/  FADD.FTZ.RZ R6, R5, 1 ;  /* 0x3f80000005067421 */ /* 0x000fc6000001c000 */
[----:B------:R-:W-:Y:S01]  /*11d0*/  LOP3.LUT R21, R4, 0xff800000, RZ, 0xc0, !PT ;  /* 0xff80000004157812 */ /* 0x000fe200078ec0ff */
[----:B------:R-:W-:Y:S01]  /*11e0*/  HFMA2.MMA R4, -RZ, RZ, 1.875, 0 ;  /* 0x3f800000ff047435 */ /* 0x000fe200000001ff */
[----:B------:R-:W-:Y:S02]  /*11f0*/  @!P2 FMUL R18, R18, 0.5 ;  /* 0x3f0000001212a820 */ /* 0x000fe40000400000 */
[----:B------:R-:W-:Y:S02]  /*1200*/  IADD3 R25, -R21, 0x40800000, RZ ;  /* 0x4080000015197810 */ /* 0x000fe40007ffe1ff */
[----:B------:R-:W-:Y:S02]  /*1210*/  IADD3 R20, R0, -R21, RZ ;  /* 0x8000001500147210 */ /* 0x000fe40007ffe0ff */
[----:B------:R-:W-:Y:S02]  /*1220*/  IADD3 R6, R6, -0x3f400000, RZ ;  /* 0xc0c0000006067810 */ /* 0x000fe40007ffe0ff */
[----:B------:R-:W-:Y:S01]  /*1230*/  I2FP.F32.S32 R21, R21 ;  /* 0x0000001500157245 */ /* 0x000fe20000201400 */
[----:B------:R-:W-:Y:S01]  /*1240*/  FFMA.FTZ R25, R25, 0.25, -R4 ;  /* 0x3e80000019197823 */ /* 0x000fe20000010804 */
[----:B------:R-:W-:-:S02]  /*1250*/  LOP3.LUT R22, R6, 0xff800000, RZ, 0xc0, !PT ;  /* 0xff80000006167812 */ /* 0x000fc400078ec0ff */
[----:B------:R-:W1:Y:S01]  /*1260*/  MUFU.EX2 R6, R18 ;  /* 0x0000001200067308 */ /* 0x000e620000000800 */
[----:B------:R-:W-:Y:S01]  /*1270*/  FADD R20, R20, R25 ;  /* 0x0000001914147221 */ /* 0x000fe20000000000 */
[----:B------:R-:W-:Y:S02]  /*1280*/  IADD3 R25, -R22, 0x40800000, RZ ;  /* 0x4080000016197810 */ /* 0x000fe40007ffe1ff */
[----:B------:R-:W-:Y:S01]  /*1290*/  IADD3 R24, R5, -R22, RZ ;  /* 0x8000001605187210 */ /* 0x000fe20007ffe0ff */
[C---:B------:R-:W-:Y:S01]  /*12a0*/  FFMA.FTZ R23, R20.reuse, -R19, 0.10546888411045074463 ;  /* 0x3dd8001214177423 */ /* 0x040fe20000010813 */
[----:B------:R-:W-:Y:S01]  /*12b0*/  I2FP.F32.S32 R22, R22 ;  /* 0x0000001600167245 */ /* 0x000fe20000201400 */
[----:B------:R-:W-:Y:S02]  /*12c0*/  FFMA.FTZ R25, R25, 0.25, -R4 ;  /* 0x3e80000019197823 */ /* 0x000fe40000010804 */
[----:B------:R-:W-:Y:S02]  /*12d0*/  FFMA.FTZ R23, R20, R23, -0.13229703903198242188 ;  /* 0xbe0778e014177423 */ /* 0x000fe40000010017 */
[----:B------:R-:W-:-:S02]  /*12e0*/  FADD R24, R24, R25 ;  /* 0x0000001918187221 */ /* 0x000fc40000000000 */
[----:B------:R-:W-:Y:S02]  /*12f0*/  FFMA.FTZ R23, R20, R23, 0.14491446316242218018 ;  /* 0x3e14647514177423 */ /* 0x000fe40000010017 */
[----:B------:R-:W-:Y:S01]  /*1300*/  FFMA.FTZ R25, R24, -R19, 0.10546888411045074463 ;  /* 0x3dd8001218197423 */ /* 0x000fe20000010813 */
[----:B-1----:R-:W-:Y:S01]  /*1310*/  @!P2 FMUL R6, R6, R6 ;  /* 0x000000060606a220 */ /* 0x002fe20000400000 */
[----:B------:R-:W-:Y:S01]  /*1320*/  FFMA.FTZ R23, R20, R23, -0.16641564667224884033 ;  /* 0xbe2a68dd14177423 */ /* 0x000fe20000010017 */
[----:B------:R-:W-:Y:S01]  /*1330*/  ISETP.GE.U32.AND P2, PT, R5, 0x7f800000, PT ;  /* 0x7f8000000500780c */ /* 0x000fe20003f46070 */
[----:B------:R-:W-:Y:S01]  /*1340*/  FFMA.FTZ R25, R24, R25, -0.13229703903198242188 ;  /* 0xbe0778e018197423 */ /* 0x000fe20000010019 */
[----:B------:R-:W-:Y:S01]  /*1350*/  FADD.FTZ.RZ R18, R6, 1 ;  /* 0x3f80000006127421 */ /* 0x000fe2000001c000 */
[----:B------:R-:W-:Y:S01]  /*1360*/  FFMA.FTZ R23, R20, R23, 0.19988867640495300293 ;  /* 0x3e4caf9e14177423 */ /* 0x000fe20000010017 */
[----:B------:R-:W-:Y:S01]  /*1370*/  ISETP.GE.U32.AND P3, PT, R6, 0x7f800000, PT ;  /* 0x7f8000000600780c */ /* 0x000fe20003f66070 */
[----:B------:R-:W-:-:S02]  /*1380*/  FFMA.FTZ R25, R24, R25, 0.14491446316242218018 ;  /* 0x3e14647518197423 */ /* 0x000fc40000010019 */
[----:B------:R-:W-:Y:S01]  /*1390*/  FFMA.FTZ R23, R20, R23, -0.25000196695327758789 ;  /* 0xbe80004214177423 */ /* 0x000fe20000010017 */
[----:B------:R-:W-:Y:S01]  /*13a0*/  IADD3 R18, R18, -0x3f400000, RZ ;  /* 0xc0c0000012127810 */ /* 0x000fe20007ffe0ff */
[----:B------:R-:W-:Y:S02]  /*13b0*/  FFMA.FTZ R27, R24, R25, -0.16641564667224884033 ;  /* 0xbe2a68dd181b7423 */ /* 0x000fe40000010019 */
[----:B------:R-:W-:Y:S02]  /*13c0*/  FFMA.FTZ R23, R20, R23, 0.33333510160446166992 ;  /* 0x3eaaaae614177423 */ /* 0x000fe40000010017 */
[----:B------:R-:W-:Y:S02]  /*13d0*/  FFMA.FTZ R27, R24, R27, 0.19988867640495300293 ;  /* 0x3e4caf9e181b7423 */ /* 0x000fe4000001001b */
[----:B------:R-:W-:Y:S02]  /*13e0*/  FFMA.FTZ R23, R20, R23, -0.5 ;  /* 0xbf00000014177423 */ /* 0x000fe40000010017 */
[----:B------:R-:W-:-:S02]  /*13f0*/  FFMA.FTZ R27, R24, R27, -0.25000196695327758789 ;  /* 0xbe800042181b7423 */ /* 0x000fc4000001001b */
[----:B------:R-:W-:Y:S01]  /*1400*/  FMUL R25, R20, R23 ;  /* 0x0000001714197220 */ /* 0x000fe20000400000 */
[----:B------:R-:W-:Y:S01]  /*1410*/  LOP3.LUT R23, R18, 0xff800000, RZ, 0xc0, !PT ;  /* 0xff80000012177812 */ /* 0x000fe200078ec0ff */
[----:B------:R-:W-:Y:S01]  /*1420*/  FFMA.FTZ R27, R24, R27, 0.33333510160446166992 ;  /* 0x3eaaaae6181b7423 */ /* 0x000fe2000001001b */
[----:B------:R-:W-:Y:S01]  /*1430*/  SEL R18, R7, RZ, P1 ;  /* 0x000000ff07127207 */ /* 0x000fe20000800000 */
[----:B------:R-:W-:Y:S01]  /*1440*/  FFMA.FTZ R20, R20, R25, R20 ;  /* 0x0000001914147223 */ /* 0x000fe20000010014 */
[----:B------:R-:W-:Y:S01]  /*1450*/  IADD3 R25, -R23, 0x40800000, RZ ;  /* 0x4080000017197810 */ /* 0x000fe20007ffe1ff */
[C---:B------:R-:W-:Y:S01]  /*1460*/  FFMA.FTZ R27, R24.reuse, R27, -0.5 ;  /* 0xbf000000181b7423 */ /* 0x040fe2000001001b */
[----:B------:R-:W-:Y:S02]  /*1470*/  IADD3 R26, R6, -R23, RZ ;  /* 0x80000017061a7210 */ /* 0x000fe40007ffe0ff */
[----:B------:R-:W-:Y:S01]  /*1480*/  I2FP.F32.S32 R23, R23 ;  /* 0x0000001700177245 */ /* 0x000fe20000201400 */
[----:B------:R-:W-:Y:S01]  /*1490*/  FFMA.FTZ R25, R25, 0.25, -R4 ;  /* 0x3e80000019197823 */ /* 0x000fe20000010804 */
[----:B------:R-:W-:Y:S01]  /*14a0*/  FMUL R7, R24, R27 ;  /* 0x0000001b18077220 */ /* 0x000fe20000400000 */
[----:B------:R-:W-:-:S02]  /*14b0*/  FMUL R27, R18, 1.4426950216293334961 ;  /* 0x3fb8aa3b121b7820 */ /* 0x000fc40000400000 */
[----:B------:R-:W-:Y:S01]  /*14c0*/  FADD R26, R26, R25 ;  /* 0x000000191a1a7221 */ /* 0x000fe20000000000 */
[----:B------:R-:W-:Y:S02]  /*14d0*/  FFMA.FTZ R24, R24, R7, R24 ;  /* 0x0000000718187223 */ /* 0x000fe40000010018 */
[----:B------:R-:W-:Y:S01]  /*14e0*/  FSETP.GEU.AND P1, PT, R27, -126, PT ;  /* 0xc2fc00001b00780b */ /* 0x000fe20003f2e000 */
[----:B------:R-:W-:-:S04]  /*14f0*/  FFMA.FTZ R7, R26, -R19, 0.10546888411045074463 ;  /* 0x3dd800121a077423 */ /* 0x000fc80000010813 */
[----:B------:R-:W-:-:S04]  /*1500*/  FFMA.FTZ R7, R26, R7, -0.13229703903198242188 ;  /* 0xbe0778e01a077423 */ /* 0x000fc80000010007 */
[----:B------:R-:W-:-:S04]  /*1510*/  FFMA.FTZ R7, R26, R7, 0.14491446316242218018 ;  /* 0x3e1464751a077423 */ /* 0x000fc80000010007 */
[----:B------:R-:W-:Y:S01]  /*1520*/  FFMA.FTZ R7, R26, R7, -0.16641564667224884033 ;  /* 0xbe2a68dd1a077423 */ /* 0x000fe20000010007 */
[----:B------:R-:W-:-:S03]  /*1530*/  @!P1 FMUL R27, R27, 0.5 ;  /* 0x3f0000001b1b9820 */ /* 0x000fc60000400000 */
[C---:B------:R-:W-:Y:S02]  /*1540*/  FFMA.FTZ R25, R26.reuse, R7, 0.19988867640495300293 ;  /* 0x3e4caf9e1a197423 */ /* 0x040fe40000010007 */
[----:B------:R-:W1:Y:S02]  /*1550*/  MUFU.EX2 R7, R27 ;  /* 0x0000001b00077308 */ /* 0x000e640000000800 */
[----:B------:R-:W-:-:S04]  /*1560*/  FFMA.FTZ R25, R26, R25, -0.25000196695327758789 ;  /* 0xbe8000421a197423 */ /* 0x000fc80000010019 */
[----:B------:R-:W-:-:S04]  /*1570*/  FFMA.FTZ R25, R26, R25, 0.33333510160446166992 ;  /* 0x3eaaaae61a197423 */ /* 0x000fc80000010019 */
[----:B------:R-:W-:-:S04]  /*1580*/  FFMA.FTZ R25, R26, R25, -0.5 ;  /* 0xbf0000001a197423 */ /* 0x000fc80000010019 */
[C---:B------:R-:W-:Y:S01]  /*1590*/  FMUL R25, R26.reuse, R25 ;  /* 0x000000191a197220 */ /* 0x040fe20000400000 */
[----:B-1----:R-:W-:Y:S01]  /*15a0*/  @!P1 FMUL R7, R7, R7 ;  /* 0x0000000707079220 */ /* 0x002fe20000400000 */
[----:B------:R-:W-:Y:S02]  /*15b0*/  FSETP.GT.AND P1, PT, R15, 20, PT ;  /* 0x41a000000f00780b */ /* 0x000fe40003f24000 */
[----:B------:R-:W-:Y:S01]  /*15c0*/  FFMA.FTZ R25, R26, R25, R26 ;  /* 0x000000191a197223 */ /* 0x000fe2000001001a */
[C---:B------:R-:W-:Y:S01]  /*15d0*/  FADD.FTZ.RZ R26, R7.reuse, 1 ;  /* 0x3f800000071a7421 */ /* 0x040fe2000001c000 */
[----:B------:R-:W-:-:S04]  /*15e0*/  ISETP.GE.U32.AND P4, PT, R7, 0x7f800000, PT ;  /* 0x7f8000000700780c */ /* 0x000fc80003f86070 */
[----:B------:R-:W-:-:S04]  /*15f0*/  IADD3 R26, R26, -0x3f400000, RZ ;  /* 0xc0c000001a1a7810 */ /* 0x000fc80007ffe0ff */
[----:B------:R-:W-:-:S04]  /*1600*/  LOP3.LUT R26, R26, 0xff800000, RZ, 0xc0, !PT ;  /* 0xff8000001a1a7812 */ /* 0x000fc800078ec0ff */
[----:B------:R-:W-:Y:S02]  /*1610*/  IADD3 R29, -R26, 0x40800000, RZ ;  /* 0x408000001a1d7810 */ /* 0x000fe40007ffe1ff */
[----:B------:R-:W-:Y:S02]  /*1620*/  IADD3 R28, R7, -R26, RZ ;  /* 0x8000001a071c7210 */ /* 0x000fe40007ffe0ff */
[----:B------:R-:W-:Y:S01]  /*1630*/  I2FP.F32.S32 R26, R26 ;  /* 0x0000001a001a7245 */ /* 0x000fe20000201400 */
[----:B------:R-:W-:-:S04]  /*1640*/  FFMA.FTZ R29, R29, 0.25, -R4 ;  /* 0x3e8000001d1d7823 */ /* 0x000fc80000010804 */
[----:B------:R-:W-:-:S04]  /*1650*/  FADD R28, R28, R29 ;  /* 0x0000001d1c1c7221 */ /* 0x000fc80000000000 */
[----:B------:R-:W-:-:S04]  /*1660*/  FFMA.FTZ R19, R28, -R19, 0.10546888411045074463 ;  /* 0x3dd800121c137423 */ /* 0x000fc80000010813 */
[----:B------:R-:W-:-:S04]  /*1670*/  FFMA.FTZ R19, R28, R19, -0.13229703903198242188 ;  /* 0xbe0778e01c137423 */ /* 0x000fc80000010013 */
[----:B------:R-:W-:-:S04]  /*1680*/  FFMA.FTZ R19, R28, R19, 0.14491446316242218018 ;  /* 0x3e1464751c137423 */ /* 0x000fc80000010013 */
[----:B------:R-:W-:-:S04]  /*1690*/  FFMA.FTZ R19, R28, R19, -0.16641564667224884033 ;  /* 0xbe2a68dd1c137423 */ /* 0x000fc80000010013 */
[----:B------:R-:W-:-:S04]  /*16a0*/  FFMA.FTZ R19, R28, R19, 0.19988867640495300293 ;  /* 0x3e4caf9e1c137423 */ /* 0x000fc80000010013 */
[----:B------:R-:W-:-:S04]  /*16b0*/  FFMA.FTZ R19, R28, R19, -0.25000196695327758789 ;  /* 0xbe8000421c137423 */ /* 0x000fc80000010013 */
[----:B------:R-:W-:-:S04]  /*16c0*/  FFMA.FTZ R19, R28, R19, 0.33333510160446166992 ;  /* 0x3eaaaae61c137423 */ /* 0x000fc80000010013 */
[----:B------:R-:W-:-:S04]  /*16d0*/  FFMA.FTZ R19, R28, R19, -0.5 ;  /* 0xbf0000001c137423 */ /* 0x000fc80000010013 */
[----:B------:R-:W-:Y:S01]  /*16e0*/  FMUL R27, R28, R19 ;  /* 0x000000131c1b7220 */ /* 0x000fe20000400000 */
[----:B------:R-:W-:-:S03]  /*16f0*/  FMUL R19, R22, 1.1920928955078125e-07 ;  /* 0x3400000016137820 */ /* 0x000fc60000400000 */
[----:B------:R-:W-:Y:S01]  /*1700*/  FFMA.FTZ R22, R28, R27, R28 ;  /* 0x0000001b1c167223 */ /* 0x000fe2000001001c */
[----:B------:R-:W-:Y:S01]  /*1710*/  FFMA.FTZ R19, R19, 0.69314718246459960938, R24 ;  /* 0x3f31721813137823 */ /* 0x000fe20000010018 */
[----:B------:R-:W-:Y:S01]  /*1720*/  FMUL R24, R23, 1.1920928955078125e-07 ;  /* 0x3400000017187820 */ /* 0x000fe20000400000 */
[----:B------:R-:W-:Y:S01]  /*1730*/  FMUL R27, R26, 1.1920928955078125e-07 ;  /* 0x340000001a1b7820 */ /* 0x000fe20000400000 */
[----:B------:R-:W-:Y:S02]  /*1740*/  FMUL R23, R21, 1.1920928955078125e-07 ;  /* 0x3400000015177820 */ /* 0x000fe40000400000 */
[----:B------:R-:W-:Y:S01]  /*1750*/  FFMA.FTZ R24, R24, 0.69314718246459960938, R25 ;  /* 0x3f31721818187823 */ /* 0x000fe20000010019 */
[----:B------:R-:W-:Y:S01]  /*1760*/  FFMA.FTZ R21, R27, 0.69314718246459960938, R22 ;  /* 0x3f3172181b157823 */ /* 0x000fe20000010016 */
[----:B------:R-:W-:Y:S01]  /*1770*/  FFMA.FTZ R20, R23, 0.69314718246459960938, R20 ;  /* 0x3f31721817147823 */ /* 0x000fe20000010014 */
[----:B------:R-:W-:Y:S06]  /*1780*/  @!P5 BRA `(.L_x_21) ;  /* 0x000000000014d947 */ /* 0x000fec0003800000 */
[C---:B------:R-:W-:Y:S02]  /*1790*/  ISETP.GE.AND P5, PT, R0.reuse, -0x407fffff, PT ;  /* 0xbf8000010000780c */ /* 0x040fe40003fa6270 */
[----:B------:R-:W-:-:S11]  /*17a0*/  FSETP.NEU.AND P6, PT, R0, RZ, PT ;  /* 0x000000ff0000720b */ /* 0x000fd60003fcd000 */
[----:B------:R-:W-:-:S05]  /*17b0*/  @P5 MOV R23, 0x7f800000 ;  /* 0x7f80000000175802 */ /* 0x000fca0000000f00 */
[----:B------:R-:W-:-:S05]  /*17c0*/  @P5 FFMA.FTZ R20, R0, R23, +INF ;  /* 0x7f80000000145423 */ /* 0x000fca0000010017 */
[----:B------:R-:W-:-:S07]  /*17d0*/  FSEL R20, R20, -RZ, P6 ;  /* 0x800000ff14147208 */ /* 0x000fce0003000000 */
.L_x_21:
[----:B------:R-:W-:Y:S05]  /*17e0*/  BSYNC B0 ;  /* 0x0000000000007941 */ /* 0x000fea0003800000 */
.L_x_20:
[----:B------:R-:W-:Y:S04]  /*17f0*/  BSSY B0, `(.L_x_22) ;  /* 0x0000007000007945 */ /* 0x000fe80003800000 */
[----:B------:R-:W-:Y:S05]  /*1800*/  @!P2 BRA `(.L_x_23) ;  /* 0x000000000014a947 */ /* 0x000fea0003800000 */
[C---:B------:R-:W-:Y:S02]  /*1810*/  ISETP.GE.AND P2, PT, R5.reuse, -0x407fffff, PT ;  /* 0xbf8000010500780c */ /* 0x040fe40003f46270 */
[----:B------:R-:W-:-:S11]  /*1820*/  FSETP.NEU.AND P5, PT, R5, RZ, PT ;  /* 0x000000ff0500720b */ /* 0x000fd60003fad000 */
[----:B------:R-:W-:-:S05]  /*1830*/  @P2 MOV R0, 0x7f800000 ;  /* 0x7f80000000002802 */ /* 0x000fca0000000f00 */
[----:B------:R-:W-:-:S05]  /*1840*/  @P2 FFMA.FTZ R19, R5, R0, +INF ;  /* 0x7f80000005132423 */ /* 0x000fca0000010000 */
[----:B------:R-:W-:-:S07]  /*1850*/  FSEL R19, R19, -RZ, P5 ;  /* 0x800000ff13137208 */ /* 0x000fce0002800000 */
.L_x_23:
[----:B------:R-:W-:Y:S05]  /*1860*/  BSYNC B0 ;  /* 0x0000000000007941 */ /* 0x000fea0003800000 */
.L_x_22:
[----:B------:R-:W-:Y:S04]  /*1870*/  BSSY B0, `(.L_x_24) ;  /* 0x0000007000007945 */ /* 0x000fe80003800000 */
[----:B------:R-:W-:Y:S05]  /*1880*/  @!P3 BRA `(.L_x_25) ;  /* 0x000000000014b947 */ /* 0x000fea0003800000 */
[C---:B------:R-:W-:Y:S02]  /*1890*/  ISETP.GE.AND P2, PT, R6.reuse, -0x407fffff, PT ;  /* 0xbf8000010600780c */ /* 0x040fe40003f46270 */
[----:B------:R-:W-:-:S11]  /*18a0*/  FSETP.NEU.AND P3, PT, R6, RZ, PT ;  /* 0x000000ff0600720b */ /* 0x000fd60003f6d000 */
[----:B------:R-:W-:-:S05]  /*18b0*/  @P2 MOV R5, 0x7f800000 ;  /* 0x7f80000000052802 */ /* 0x000fca0000000f00 */
[----:B------:R-:W-:-:S05]  /*18c0*/  @P2 FFMA.FTZ R24, R6, R5, +INF ;  /* 0x7f80000006182423 */ /* 0x000fca0000010005 */
[----:B------:R-:W-:-:S07]  /*18d0*/  FSEL R24, R24, -RZ, P3 ;  /* 0x800000ff18187208 */ /* 0x000fce0001800000 */
.L_x_25:
[----:B------:R-:W-:Y:S05]  /*18e0*/  BSYNC B0 ;  /* 0x0000000000007941 */ /* 0x000fea0003800000 */
.L_x_24:
[----:B------:R-:W-:Y:S04]  /*18f0*/  BSSY B0, `(.L_x_26) ;  /* 0x0000007000007945 */ /* 0x000fe80003800000 */
[----:B------:R-:W-:Y:S05]  /*1900*/  @!P4 BRA `(.L_x_27) ;  /* 0x000000000014c947 */ /* 0x000fea0003800000 */
[C---:B------:R-:W-:Y:S02]  /*1910*/  ISETP.GE.AND P2, PT, R7.reuse, -0x407fffff, PT ;  /* 0xbf8000010700780c */ /* 0x040fe40003f46270 */
[----:B------:R-:W-:-:S11]  /*1920*/  FSETP.NEU.AND P3, PT, R7, RZ, PT ;  /* 0x000000ff0700720b */ /* 0x000fd60003f6d000 */
[----:B------:R-:W-:-:S05]  /*1930*/  @P2 MOV R0, 0x7f800000 ;  /* 0x7f80000000002802 */ /* 0x000fca0000000f00 */
[----:B------:R-:W-:-:S05]  /*1940*/  @P2 FFMA.FTZ R21, R7, R0, +INF ;  /* 0x7f80000007152423 */ /* 0x000fca0000010000 */
[----:B------:R-:W-:-:S07]  /*1950*/  FSEL R21, R21, -RZ, P3 ;  /* 0x800000ff15157208 */ /* 0x000fce0001800000 */
.L_x_27:
[----:B------:R-:W-:Y:S05]  /*1960*/  BSYNC B0 ;  /* 0x0000000000007941 */ /* 0x000fea0003800000 */
.L_x_26:
        /* <DEDUP_REMOVED lines=9> */
[----:B------:R-:W-:-:S05]  /*1a00*/  FSETP.GE.AND P1, PT, R7, 9.010913848876953125, PT ;  /* 0x41102cb40700780b */ /* 0x000fca0003f26000 */
[----:B------:R-:W1:Y:S02]  /*1a10*/  MUFU.EX2 R0, R0 ;  /* 0x0000000000007308 */ /* 0x000e640000000800 */
[----:B-1----:R-:W-:-:S06]  /*1a20*/  FADD R5, R0, 1 ;  /* 0x3f80000000057421 */ /* 0x002fcc0000000000 */
[----:B------:R-:W1:Y:S02]  /*1a30*/  MUFU.RCP R5, R5 ;  /* 0x0000000500057308 */ /* 0x000e640000001000 */
[----:B-1----:R-:W-:-:S05]  /*1a40*/  FFMA.FTZ R6, R5, -2, R4 ;  /* 0xc000000005067823 */ /* 0x002fca0000010004 */
[----:B------:R-:W-:-:S04]  /*1a50*/  FSEL R7, R6, 1, !P1 ;  /* 0x3f80000006077808 */ /* 0x000fc80004800000 */
[----:B------:R-:W-:Y:S01]  /*1a60*/  LOP3.LUT R20, R7, 0x80000000, R20, 0xf8, !PT ;  /* 0x8000000007147812 */ /* 0x000fe200078ef814 */
[----:B------:R-:W-:Y:S06]  /*1a70*/  BRA `(.L_x_30) ;  /* 0x00000000001c7947 */ /* 0x000fec0003800000 */
.L_x_29:
[----:B------:R-:W-:Y:S01]  /*1a80*/  HFMA2.MMA R0, -RZ, RZ, 1.125, -9232 ;  /* 0x3c80f082ff007435 */ /* 0x000fe200000001ff */
[----:B------:R-:W-:-:S09]  /*1a90*/  FMUL R5, R20, R20 ;  /* 0x0000001414057220 */ /* 0x000fd20000400000 */
[----:B------:R-:W-:-:S04]  /*1aa0*/  FFMA.FTZ R0, R5, R0, -0.052303962409496307373 ;  /* 0xbd563cae05007423 */ /* 0x000fc80000010000 */
[----:B------:R-:W-:-:S04]  /*1ab0*/  FFMA.FTZ R0, R5, R0, 0.1331529766321182251 ;  /* 0x3e08594105007423 */ /* 0x000fc80000010000 */
[----:B------:R-:W-:-:S04]  /*1ac0*/  FFMA.FTZ R0, R5, R0, -0.33332768082618713379 ;  /* 0xbeaaa9ed05007423 */ /* 0x000fc80000010000 */
[----:B------:R-:W-:-:S04]  /*1ad0*/  FFMA.FTZ R5, R5, R0, RZ ;  /* 0x0000000005057223 */ /* 0x000fc800000100ff */
[----:B------:R-:W-:-:S07]  /*1ae0*/  FFMA.FTZ R20, R20, R5, R20 ;  /* 0x0000000514147223 */ /* 0x000fce0000010014 */
.L_x_30:
[----:B------:R-:W-:Y:S05]  /*1af0*/  BSYNC B0 ;  /* 0x0000000000007941 */ /* 0x000fea0003800000 */
.L_x_28:
[----:B------:R-:W-:Y:S01]  /*1b00*/  FADD.FTZ R7, |R19|, -RZ ;  /* 0x800000ff13077221 */ /* 0x000fe20000010200 */
[----:B------:R-:W-:Y:S01]  /*1b10*/  BSSY B0, `(.L_x_31) ;  /* 0x0000015000007945 */ /* 0x000fe20003800000 */
[----:B------:R-:W-:Y:S02]  /*1b20*/  FSETP.GT.AND P2, PT, R18, 20, PT ;  /* 0x41a000001200780b */ /* 0x000fe40003f44000 */
[----:B------:R-:W-:Y:S02]  /*1b30*/  FSEL R24, R17, R24, P3 ;  /* 0x0000001811187208 */ /* 0x000fe40001800000 */
        /* <DEDUP_REMOVED lines=11> */
.L_x_32:
[----:B------:R-:W-:Y:S01]  /*1bf0*/  MOV R0, 0x3c80f082 ;  /* 0x3c80f08200007802 */ /* 0x000fe20000000f00 */
[----:B------:R-:W-:-:S04]  /*1c00*/  FMUL R5, R19, R19 ;  /* 0x0000001313057220 */ /* 0x000fc80000400000 */
[----:B------:R-:W-:-:S04]  /*1c10*/  FFMA.FTZ R0, R5, R0, -0.052303962409496307373 ;  /* 0xbd563cae05007423 */ /* 0x000fc80000010000 */
[----:B------:R-:W-:-:S04]  /*1c20*/  FFMA.FTZ R0, R5, R0, 0.1331529766321182251 ;  /* 0x3e08594105007423 */ /* 0x000fc80000010000 */
[----:B------:R-:W-:-:S04]  /*1c30*/  FFMA.FTZ R0, R5, R0, -0.33332768082618713379 ;  /* 0xbeaaa9ed05007423 */ /* 0x000fc80000010000 */
[----:B------:R-:W-:-:S04]  /*1c40*/  FFMA.FTZ R0, R5, R0, RZ ;  /* 0x0000000005007223 */ /* 0x000fc800000100ff */
[----:B------:R-:W-:-:S07]  /*1c50*/  FFMA.FTZ R19, R19, R0, R19 ;  /* 0x0000000013137223 */ /* 0x000fce0000010013 */
.L_x_33:
[----:B------:R-:W-:Y:S05]  /*1c60*/  BSYNC B0 ;  /* 0x0000000000007941 */ /* 0x000fea0003800000 */
.L_x_31:
[----:B------:R-:W-:Y:S01]  /*1c70*/  FADD.FTZ R7, |R24|, -RZ ;  /* 0x800000ff18077221 */ /* 0x000fe20000010200 */
[----:B------:R-:W-:Y:S01]  /*1c80*/  BSSY B0, `(.L_x_34) ;  /* 0x0000014000007945 */ /* 0x000fe20003800000 */
[----:B------:R-:W-:-:S03]  /*1c90*/  FSEL R21, R18, R21, P2 ;  /* 0x0000001512157208 */ /* 0x000fc60001000000 */
        /* <DEDUP_REMOVED lines=11> */
.L_x_35:
[----:B------:R-:W-:Y:S01]  /*1d50*/  HFMA2.MMA R0, -RZ, RZ, 1.125, -9232 ;  /* 0x3c80f082ff007435 */ /* 0x000fe200000001ff */
[----:B------:R-:W-:-:S09]  /*1d60*/  FMUL R5, R24, R24 ;  /* 0x0000001818057220 */ /* 0x000fd20000400000 */
[----:B------:R-:W-:-:S04]  /*1d70*/  FFMA.FTZ R0, R5, R0, -0.052303962409496307373 ;  /* 0xbd563cae05007423 */ /* 0x000fc80000010000 */
[----:B------:R-:W-:-:S04]  /*1d80*/  FFMA.FTZ R0, R5, R0, 0.1331529766321182251 ;  /* 0x3e08594105007423 */ /* 0x000fc80000010000 */
[----:B------:R-:W-:-:S04]  /*1d90*/  FFMA.FTZ R0, R5, R0, -0.33332768082618713379 ;  /* 0xbeaaa9ed05007423 */ /* 0x000fc80000010000 */
[----:B------:R-:W-:-:S04]  /*1da0*/  FFMA.FTZ R5, R5, R0, RZ ;  /* 0x0000000005057223 */ /* 0x000fc800000100ff */
[----:B------:R-:W-:-:S07]  /*1db0*/  FFMA.FTZ R24, R24, R5, R24 ;  /* 0x0000000518187223 */ /* 0x000fce0000010018 */
.L_x_36:
[----:B------:R-:W-:Y:S05]  /*1dc0*/  BSYNC B0 ;  /* 0x0000000000007941 */ /* 0x000fea0003800000 */
.L_x_34:
[----:B------:R-:W-:Y:S01]  /*1dd0*/  FADD.FTZ R6, |R21|, -RZ ;  /* 0x800000ff15067221 */ /* 0x000fe20000010200 */
[----:B------:R-:W-:Y:S04]  /*1de0*/  BSSY B0, `(.L_x_37) ;  /* 0x0000013000007945 */ /* 0x000fe80003800000 */
        /* <DEDUP_REMOVED lines=11> */
.L_x_38:
[----:B------:R-:W-:Y:S01]  /*1ea0*/  MOV R0, 0x3c80f082 ;  /* 0x3c80f08200007802 */ /* 0x000fe20000000f00 */
[----:B------:R-:W-:-:S04]  /*1eb0*/  FMUL R5, R21, R21 ;  /* 0x0000001515057220 */ /* 0x000fc80000400000 */
[----:B------:R-:W-:-:S04]  /*1ec0*/  FFMA.FTZ R0, R5, R0, -0.052303962409496307373 ;  /* 0xbd563cae05007423 */ /* 0x000fc80000010000 */
[----:B------:R-:W-:-:S04]  /*1ed0*/  FFMA.FTZ R0, R5, R0, 0.1331529766321182251 ;  /* 0x3e08594105007423 */ /* 0x000fc80000010000 */
[----:B------:R-:W-:-:S04]  /*1ee0*/  FFMA.FTZ R0, R5, R0, -0.33332768082618713379 ;  /* 0xbeaaa9ed05007423 */ /* 0x000fc80000010000 */
[----:B------:R-:W-:-:S04]  /*1ef0*/  FFMA.FTZ R0, R5, R0, RZ ;  /* 0x0000000005007223 */ /* 0x000fc800000100ff */
[----:B------:R-:W-:-:S07]  /*1f00*/  FFMA.FTZ R21, R21, R0, R21 ;  /* 0x0000000015157223 */ /* 0x000fce0000010015 */
.L_x_39:
[----:B------:R-:W-:Y:S05]  /*1f10*/  BSYNC B0 ;  /* 0x0000000000007941 */ /* 0x000fea0003800000 */
.L_x_37:
[----:B------:R-:W0:Y:S01]  /*1f20*/  LDC.64 R6, c[0x0][0x220] ;  /* 0x00008800ff067b82 */ /* 0x000e220000000a00 */
[----:B------:R-:W-:Y:S01]  /*1f30*/  FMUL R4, R3, R12 ;  /* 0x0000000c03047220 */ /* 0x000fe20000400000 */
[----:B------:R-:W-:Y:S01]  /*1f40*/  FMUL R5, R10, R13 ;  /* 0x0000000d0a057220 */ /* 0x000fe20000400000 */
[----:B------:R-:W-:Y:S01]  /*1f50*/  @P0 FMUL R4, R15, R20 ;  /* 0x000000140f040220 */ /* 0x000fe20000400000 */
[----:B------:R-:W-:Y:S01]  /*1f60*/  @P0 FMUL R5, R16, R19 ;  /* 0x0000001310050220 */ /* 0x000fe20000400000 */
[----:B0-----:R-:W-:-:S04]  /*1f70*/  IMAD.WIDE R2, R2, 0x4, R6 ;  /* 0x0000000402027825 */ /* 0x001fc800078e0206 */
[----:B------:R-:W-:Y:S01]  /*1f80*/  FMUL R6, R9, R14 ;  /* 0x0000000e09067220 */ /* 0x000fe20000400000 */
[----:B------:R-:W-:Y:S01]  /*1f90*/  FMUL R7, R8, R11 ;  /* 0x0000000b08077220 */ /* 0x000fe20000400000 */
[----:B------:R-:W-:Y:S01]  /*1fa0*/  @P0 FMUL R6, R17, R24 ;  /* 0x0000001811060220 */ /* 0x000fe20000400000 */
[----:B------:R-:W-:-:S05]  /*1fb0*/  @P0 FMUL R7, R18, R21 ;  /* 0x0000001512070220 */ /* 0x000fca0000400000 */
[----:B------:R-:W-:Y:S01]  /*1fc0*/  STG.E.128 desc[UR4][R2.64], R4 ;  /* 0x0000000402007986 */ /* 0x000fe2000c101d04 */
[----:B------:R-:W-:Y:S05]  /*1fd0*/  EXIT ;  /* 0x000000000000794d */ /* 0x000fea0003800000 */
.L_x_40:
[----:B------:R-:W-:-:S00]  /*1fe0*/  BRA `(.L_x_40) ;  /* 0xfffffffc00fc7947 */ /* 0x000fc0000383ffff */
[----:B------:R-:W-:-:S00]  /*1ff0*/  NOP ;  /* 0x0000000000007918 */ /* 0x000fc00000000000 */
        /* <DEDUP_REMOVED lines=8> */
.L_x_41:


//--------------------- .nv.global.init           --------------------------
	.section	.nv.global.init,"aw",@progbits
.nv.global.init:
	.type		_$_str,@object
	.size		_$_str,(.L_0 - _$_str)
_$_str:
        /*0000*/ 	.byte	0x5f, 0x5f, 0x43, 0x55, 0x44, 0x41, 0x5f, 0x46, 0x54, 0x5a, 0x00
.L_0:


//--------------------- .nv.constant0.triton_poi_fused_cat_26 --------------------------
	.section	.nv.constant0.triton_poi_fused_cat_26,"a",@progbits
	.sectionflags	@""
	.align	4
.nv.constant0.triton_poi_fused_cat_26:
	.zero		556
